//
// Generated by NVIDIA NVVM Compiler
//
// Compiler Build ID: CL-36424714
// Cuda compilation tools, release 13.0, V13.0.88
// Based on NVVM 20.0.0
//

.version 9.0
.target sm_100
.address_size 64

	// .globl	_Z13reverse_arrayPfi

.visible .entry _Z13reverse_arrayPfi(
	.param .u64 .ptr .align 1 _Z13reverse_arrayPfi_param_0,
	.param .u32 _Z13reverse_arrayPfi_param_1
)
{
	.reg .pred 	%p<2>;
	.reg .b32 	%r<13>;
	.reg .b32 	%f<5>;
	.reg .b64 	%rd<7>;

	ld.param.u64 	%rd1, [_Z13reverse_arrayPfi_param_0];
	ld.param.u32 	%r2, [_Z13reverse_arrayPfi_param_1];
	mov.u32 	%r3, %ctaid.x;
	mov.u32 	%r4, %ntid.x;
	mov.u32 	%r5, %tid.x;
	mad.lo.s32 	%r1, %r3, %r4, %r5;
	shr.u32 	%r6, %r2, 31;
	add.s32 	%r7, %r2, %r6;
	shr.s32 	%r8, %r7, 1;
	setp.ge.s32 	%p1, %r1, %r8;
	@%p1 bra 	$L__BB0_2;
	cvta.to.global.u64 	%rd2, %rd1;
	not.b32 	%r9, %r1;
	add.s32 	%r10, %r2, %r9;
	mul.wide.s32 	%rd3, %r1, 4;
	add.s64 	%rd4, %rd2, %rd3;
	ld.global.f32 	%f1, [%rd4];
	cvt.rzi.s32.f32 	%r11, %f1;
	mul.wide.s32 	%rd5, %r10, 4;
	add.s64 	%rd6, %rd2, %rd5;
	ld.global.f32 	%f2, [%rd6];
	cvt.rzi.s32.f32 	%r12, %f2;
	cvt.rn.f32.s32 	%f3, %r12;
	st.global.f32 	[%rd4], %f3;
	cvt.rn.f32.s32 	%f4, %r11;
	st.global.f32 	[%rd6], %f4;
$L__BB0_2:
	ret;

}


// ===== COMPILED SASS (sm_100) =====

	.target	sm_100

	.elftype	@"ET_EXEC"


//--------------------- .note.nv.tkinfo           --------------------------
	.section	.note.nv.tkinfo,"",@"SHT_NOTE"
	.sectionflags	@"SHF_NOTE_NV_TKINFO"
	.tkinfo
        /*0018*/ 	.word	0x00000002
        /*0030*/ 	.string	""
        /*0030*/ 	.string	"ptxas"
        /*0030*/ 	.string	"Cuda compilation tools, release 13.0, V13.0.88"
        /*0030*/ 	.string	"Build cuda_13.0.r13.0/compiler.36424714_0"
        /*0030*/ 	.string	"-arch sm_100 -m 64 "



//--------------------- .note.nv.cuinfo           --------------------------
	.section	.note.nv.cuinfo,"",@"SHT_NOTE"
	.sectionflags	@"SHF_NOTE_NV_CUINFO"
        /*0018*/ 	.short	0x0002
        /*001a*/ 	.short	0x0064
        /*001c*/ 	.short	0x0082
	.zero		2


//--------------------- .nv.info                  --------------------------
	.section	.nv.info,"",@"SHT_CUDA_INFO"
	.align	4


	//----- nvinfo : EIATTR_REGCOUNT
	.align		4
        /*0000*/ 	.byte	0x04, 0x2f
        /*0002*/ 	.short	(.L_1 - .L_0)
	.align		4
.L_0:
        /*0004*/ 	.word	index@(_Z13reverse_arrayPfi)
        /*0008*/ 	.word	0x0000000c


	//----- nvinfo : EIATTR_FRAME_SIZE
	.align		4
.L_1:
        /*000c*/ 	.byte	0x04, 0x11
        /*000e*/ 	.short	(.L_3 - .L_2)
	.align		4
.L_2:
        /*0010*/ 	.word	index@(_Z13reverse_arrayPfi)
        /*0014*/ 	.word	0x00000000


	//----- nvinfo : EIATTR_MIN_STACK_SIZE
	.align		4
.L_3:
        /*0018*/ 	.byte	0x04, 0x12
        /*001a*/ 	.short	(.L_5 - .L_4)
	.align		4
.L_4:
        /*001c*/ 	.word	index@(_Z13reverse_arrayPfi)
        /*0020*/ 	.word	0x00000000
.L_5:


//--------------------- .nv.compat                --------------------------
	.section	.nv.compat,"",@"SHT_CUDA_COMPAT_INFO"
	.align	4
        /*0000*/ 	.byte	0x02, 0x09, 0x00, 0x00, 0x02, 0x02, 0x01, 0x00, 0x02, 0x05, 0x05, 0x00, 0x03, 0x07, 0x01, 0x01
        /*0010*/ 	.byte	0x02, 0x03, 0x00, 0x00, 0x02, 0x06, 0x01, 0x00, 0x04, 0x0b, 0x08, 0x00, 0x09, 0x00, 0x00, 0x00
        /*0020*/ 	.byte	0x00, 0x00, 0x00, 0x00


//--------------------- .nv.info._Z13reverse_arrayPfi --------------------------
	.section	.nv.info._Z13reverse_arrayPfi,"",@"SHT_CUDA_INFO"
	.sectionflags	@""
	.align	4


	//----- nvinfo : EIATTR_CUDA_API_VERSION
	.align		4
        /*0000*/ 	.byte	0x04, 0x37
        /*0002*/ 	.short	(.L_7 - .L_6)
.L_6:
        /*0004*/ 	.word	0x00000082


	//----- nvinfo : EIATTR_KPARAM_INFO
	.align		4
.L_7:
        /*0008*/ 	.byte	0x04, 0x17
        /*000a*/ 	.short	(.L_9 - .L_8)
.L_8:
        /*000c*/ 	.word	0x00000000
        /*0010*/ 	.short	0x0001
        /*0012*/ 	.short	0x0008
        /*0014*/ 	.byte	0x00, 0xf0, 0x11, 0x00


	//----- nvinfo : EIATTR_KPARAM_INFO
	.align		4
.L_9:
        /*0018*/ 	.byte	0x04, 0x17
        /*001a*/ 	.short	(.L_11 - .L_10)
.L_10:
        /*001c*/ 	.word	0x00000000
        /*0020*/ 	.short	0x0000
        /*0022*/ 	.short	0x0000
        /*0024*/ 	.byte	0x00, 0xf5, 0x21, 0x00


	//----- nvinfo : EIATTR_SPARSE_MMA_MASK
	.align		4
.L_11:
        /*0028*/ 	.byte	0x03, 0x50
        /*002a*/ 	.short	0x0000


	//----- nvinfo : EIATTR_MAXREG_COUNT
	.align		4
        /*002c*/ 	.byte	0x03, 0x1b
        /*002e*/ 	.short	0x00ff


	//----- nvinfo : EIATTR_MERCURY_ISA_VERSION
	.align		4
        /*0030*/ 	.byte	0x03, 0x5f
        /*0032*/ 	.short	0x0101


	//----- nvinfo : EIATTR_VRC_CTA_INIT_COUNT
	.align		4
        /*0034*/ 	.byte	0x02, 0x4a
	.zero		1
	.zero		1


	//----- nvinfo : EIATTR_EXIT_INSTR_OFFSETS
	.align		4
        /*0038*/ 	.byte	0x04, 0x1c
        /*003a*/ 	.short	(.L_13 - .L_12)


	//   ....[0]....
.L_12:
        /*003c*/ 	.word	0x00000090


	//   ....[1]....
        /*0040*/ 	.word	0x00000180


	//----- nvinfo : EIATTR_CBANK_PARAM_SIZE
	.align		4
.L_13:
        /*0044*/ 	.byte	0x03, 0x19
        /*0046*/ 	.short	0x000c


	//----- nvinfo : EIATTR_PARAM_CBANK
	.align		4
        /*0048*/ 	.byte	0x04, 0x0a
        /*004a*/ 	.short	(.L_15 - .L_14)
	.align		4
.L_14:
        /*004c*/ 	.word	index@(.nv.constant0._Z13reverse_arrayPfi)
        /*0050*/ 	.short	0x0380
        /*0052*/ 	.short	0x000c


	//----- nvinfo : EIATTR_SW_WAR
	.align		4
.L_15:
        /*0054*/ 	.byte	0x04, 0x36
        /*0056*/ 	.short	(.L_17 - .L_16)
.L_16:
        /*0058*/ 	.word	0x00000008
.L_17:


//--------------------- .nv.callgraph             --------------------------
	.section	.nv.callgraph,"",@"SHT_CUDA_CALLGRAPH"
	.align	4
	.sectionentsize	8
	.align		4
        /*0000*/ 	.word	0x00000000
	.align		4
        /*0004*/ 	.word	0xffffffff
	.align		4
        /*0008*/ 	.word	0x00000000
	.align		4
        /*000c*/ 	.word	0xfffffffe
	.align		4
        /*0010*/ 	.word	0x00000000
	.align		4
        /*0014*/ 	.word	0xfffffffd
	.align		4
        /*0018*/ 	.word	0x00000000
	.align		4
        /*001c*/ 	.word	0xfffffffc


//--------------------- .text._Z13reverse_arrayPfi --------------------------
	.section	.text._Z13reverse_arrayPfi,"ax",@progbits
	.align	128
        .global         _Z13reverse_arrayPfi
        .type           _Z13reverse_arrayPfi,@function
        .size           _Z13reverse_arrayPfi,(.L_x_1 - _Z13reverse_arrayPfi)
        .other          _Z13reverse_arrayPfi,@"STO_CUDA_ENTRY STV_DEFAULT"
_Z13reverse_arrayPfi:
.text._Z13reverse_arrayPfi:
[----:B------:R-:W-:Y:S01]  /*0000*/  LDC R1, c[0x0][0x37c] ;  /* 0x0000df00ff017b82 */ /* 0x000fe20000000800 */
[----:B------:R-:W0:Y:S07]  /*0010*/  S2R R0, SR_TID.X ;  /* 0x0000000000007919 */ /* 0x000e2e0000002100 */
[----:B------:R-:W0:Y:S01]  /*0020*/  S2UR UR5, SR_CTAID.X ;  /* 0x00000000000579c3 */ /* 0x000e220000002500 */
[----:B------:R-:W1:Y:S07]  /*0030*/  LDCU UR6, c[0x0][0x388] ;  /* 0x00007100ff0677ac */ /* 0x000e6e0008000800 */
[----:B------:R-:W0:Y:S01]  /*0040*/  LDC R7, c[0x0][0x360] ;  /* 0x0000d800ff077b82 */ /* 0x000e220000000800 */
[----:B-1----:R-:W-:-:S04]  /*0050*/  ULEA.HI UR4, UR6, UR6, URZ, 0x1 ;  /* 0x0000000606047291 */ /* 0x002fc8000f8f08ff */
[----:B------:R-:W-:Y:S01]  /*0060*/  USHF.R.S32.HI UR4, URZ, 0x1, UR4 ;  /* 0x00000001ff047899 */ /* 0x000fe20008011404 */
[----:B0-----:R-:W-:-:S05]  /*0070*/  IMAD R7, R7, UR5, R0 ;  /* 0x0000000507077c24 */ /* 0x001fca000f8e0200 */
[----:B------:R-:W-:-:S13]  /*0080*/  ISETP.GE.AND P0, PT, R7, UR4, PT ;  /* 0x0000000407007c0c */ /* 0x000fda000bf06270 */
[----:B------:R-:W-:Y:S05]  /*0090*/  @P0 EXIT ;  /* 0x000000000000094d */ /* 0x000fea0003800000 */
[----:B------:R-:W0:Y:S01]  /*00a0*/  LDC.64 R2, c[0x0][0x380] ;  /* 0x0000e000ff027b82 */ /* 0x000e220000000a00 */
[----:B------:R-:W1:Y:S01]  /*00b0*/  LDCU.64 UR4, c[0x0][0x358] ;  /* 0x00006b00ff0477ac */ /* 0x000e620008000a00 */
[----:B------:R-:W-:-:S04]  /*00c0*/  LOP3.LUT R0, RZ, R7, RZ, 0x33, !PT ;  /* 0x00000007ff007212 */ /* 0x000fc800078e33ff */
[----:B------:R-:W-:-:S05]  /*00d0*/  IADD3 R5, PT, PT, R0, UR6, RZ ;  /* 0x0000000600057c10 */ /* 0x000fca000fffe0ff */
[----:B0-----:R-:W-:-:S04]  /*00e0*/  IMAD.WIDE R4, R5, 0x4, R2 ;  /* 0x0000000405047825 */ /* 0x001fc800078e0202 */
[----:B------:R-:W-:Y:S01]  /*00f0*/  IMAD.WIDE R2, R7, 0x4, R2 ;  /* 0x0000000407027825 */ /* 0x000fe200078e0202 */
[----:B-1----:R-:W2:Y:S04]  /*0100*/  LDG.E R6, desc[UR4][R4.64] ;  /* 0x0000000404067981 */ /* 0x002ea8000c1e1900 */
[----:B------:R-:W3:Y:S01]  /*0110*/  LDG.E R0, desc[UR4][R2.64] ;  /* 0x0000000402007981 */ /* 0x000ee2000c1e1900 */
[----:B--2---:R-:W0:Y:S08]  /*0120*/  F2I.TRUNC.NTZ R6, R6 ;  /* 0x0000000600067305 */ /* 0x004e30000020f100 */
[----:B---3--:R-:W1:Y:S01]  /*0130*/  F2I.TRUNC.NTZ R0, R0 ;  /* 0x0000000000007305 */ /* 0x008e62000020f100 */
[----:B0-----:R-:W-:-:S05]  /*0140*/  I2FP.F32.S32 R7, R6 ;  /* 0x0000000600077245 */ /* 0x001fca0000201400 */
[----:B------:R-:W-:Y:S01]  /*0150*/  STG.E desc[UR4][R2.64], R7 ;  /* 0x0000000702007986 */ /* 0x000fe2000c101904 */
[----:B-1----:R-:W-:-:S05]  /*0160*/  I2FP.F32.S32 R9, R0 ;  /* 0x0000000000097245 */ /* 0x002fca0000201400 */
[----:B------:R-:W-:Y:S01]  /*0170*/  STG.E desc[UR4][R4.64], R9 ;  /* 0x0000000904007986 */ /* 0x000fe2000c101904 */
[----:B------:R-:W-:Y:S05]  /*0180*/  EXIT ;  /* 0x000000000000794d */ /* 0x000fea0003800000 */
.L_x_0:
[----:B------:R-:W-:-:S00]  /*0190*/  BRA `(.L_x_0) ;  /* 0xfffffffc00fc7947 */ /* 0x000fc0000383ffff */
[----:B------:R-:W-:-:S00]  /*01a0*/  NOP ;  /* 0x0000000000007918 */ /* 0x000fc00000000000 */
        /* <DEDUP_REMOVED lines=13> */
.L_x_1:


//--------------------- .nv.shared.reserved.0     --------------------------
	.section	.nv.shared.reserved.0,"aw",@nobits
	.weak		__nv_reservedSMEM_offset_0_alias
	.size		__nv_reservedSMEM_offset_0_alias, 0, 64
	.other		__nv_reservedSMEM_offset_0_alias,@"STO_CUDA_RESERVED_SHARED STV_DEFAULT"
__nv_reservedSMEM_offset_0_alias:
	.zero		0
	.zero		64


//--------------------- .nv.constant0._Z13reverse_arrayPfi --------------------------
	.section	.nv.constant0._Z13reverse_arrayPfi,"a",@progbits
	.sectionflags	@""
	.align	4
.nv.constant0._Z13reverse_arrayPfi:
	.zero		908


//--------------------- SYMBOLS --------------------------

	.type		.nv.reservedSmem.offset0,@object
	.size		.nv.reservedSmem.offset0,0x4
